//
// Generated by NVIDIA NVVM Compiler
//
// Compiler Build ID: CL-36424714
// Cuda compilation tools, release 13.0, V13.0.88
// Based on NVVM 20.0.0
//

.version 9.0
.target sm_100
.address_size 64

	// .globl	default_function_kernel0
// _ZZ24default_function_kernel0E8A_shared has been demoted
// _ZZ24default_function_kernel0E8B_shared has been demoted

.visible .entry default_function_kernel0(
	.param .u64 .ptr .align 1 default_function_kernel0_param_0,
	.param .u64 .ptr .align 1 default_function_kernel0_param_1,
	.param .u64 .ptr .align 1 default_function_kernel0_param_2
)
{
	.reg .pred 	%p<3>;
	.reg .b32 	%r<31>;
	.reg .b32 	%f<260>;
	.reg .b64 	%rd<13>;
	// demoted variable
	.shared .align 4 .b8 _ZZ24default_function_kernel0E8A_shared[2048];
	// demoted variable
	.shared .align 4 .b8 _ZZ24default_function_kernel0E8B_shared[8192];
	ld.param.u64 	%rd4, [default_function_kernel0_param_0];
	ld.param.u64 	%rd5, [default_function_kernel0_param_1];
	ld.param.u64 	%rd3, [default_function_kernel0_param_2];
	cvta.to.global.u64 	%rd1, %rd4;
	cvta.to.global.u64 	%rd2, %rd5;
	mov.u32 	%r1, %tid.x;
	mov.u32 	%r2, %ctaid.x;
	shl.b32 	%r10, %r1, 2;
	mov.u32 	%r11, _ZZ24default_function_kernel0E8A_shared;
	add.s32 	%r3, %r11, %r10;
	shl.b32 	%r12, %r1, 8;
	mov.u32 	%r13, _ZZ24default_function_kernel0E8B_shared;
	add.s32 	%r14, %r12, %r13;
	add.s32 	%r4, %r14, 128;
	mov.b32 	%r29, 0;
	mov.f32 	%f228, 0f00000000;
	shl.b32 	%r18, %r2, 15;
	mov.f32 	%f229, %f228;
	mov.f32 	%f230, %f228;
	mov.f32 	%f231, %f228;
	mov.f32 	%f232, %f228;
	mov.f32 	%f233, %f228;
	mov.f32 	%f234, %f228;
	mov.f32 	%f235, %f228;
	mov.f32 	%f236, %f228;
	mov.f32 	%f237, %f228;
	mov.f32 	%f238, %f228;
	mov.f32 	%f239, %f228;
	mov.f32 	%f240, %f228;
	mov.f32 	%f241, %f228;
	mov.f32 	%f242, %f228;
	mov.f32 	%f243, %f228;
	mov.f32 	%f244, %f228;
	mov.f32 	%f245, %f228;
	mov.f32 	%f246, %f228;
	mov.f32 	%f247, %f228;
	mov.f32 	%f248, %f228;
	mov.f32 	%f249, %f228;
	mov.f32 	%f250, %f228;
	mov.f32 	%f251, %f228;
	mov.f32 	%f252, %f228;
	mov.f32 	%f253, %f228;
	mov.f32 	%f254, %f228;
	mov.f32 	%f255, %f228;
	mov.f32 	%f256, %f228;
	mov.f32 	%f257, %f228;
	mov.f32 	%f258, %f228;
	mov.f32 	%f259, %f228;
$L__BB0_1:
	bar.sync 	0;
	shl.b32 	%r16, %r29, 5;
	add.s32 	%r17, %r16, %r1;
	mul.wide.u32 	%rd6, %r17, 4;
	add.s64 	%rd7, %rd1, %rd6;
	ld.global.nc.f32 	%f98, [%rd7];
	st.shared.f32 	[%r3], %f98;
	ld.global.nc.f32 	%f99, [%rd7+2048];
	st.shared.f32 	[%r3+128], %f99;
	ld.global.nc.f32 	%f100, [%rd7+4096];
	st.shared.f32 	[%r3+256], %f100;
	ld.global.nc.f32 	%f101, [%rd7+6144];
	st.shared.f32 	[%r3+384], %f101;
	ld.global.nc.f32 	%f102, [%rd7+8192];
	st.shared.f32 	[%r3+512], %f102;
	ld.global.nc.f32 	%f103, [%rd7+10240];
	st.shared.f32 	[%r3+640], %f103;
	ld.global.nc.f32 	%f104, [%rd7+12288];
	st.shared.f32 	[%r3+768], %f104;
	ld.global.nc.f32 	%f105, [%rd7+14336];
	st.shared.f32 	[%r3+896], %f105;
	ld.global.nc.f32 	%f106, [%rd7+16384];
	st.shared.f32 	[%r3+1024], %f106;
	ld.global.nc.f32 	%f107, [%rd7+18432];
	st.shared.f32 	[%r3+1152], %f107;
	ld.global.nc.f32 	%f108, [%rd7+20480];
	st.shared.f32 	[%r3+1280], %f108;
	ld.global.nc.f32 	%f109, [%rd7+22528];
	st.shared.f32 	[%r3+1408], %f109;
	ld.global.nc.f32 	%f110, [%rd7+24576];
	st.shared.f32 	[%r3+1536], %f110;
	ld.global.nc.f32 	%f111, [%rd7+26624];
	st.shared.f32 	[%r3+1664], %f111;
	ld.global.nc.f32 	%f112, [%rd7+28672];
	st.shared.f32 	[%r3+1792], %f112;
	ld.global.nc.f32 	%f113, [%rd7+30720];
	st.shared.f32 	[%r3+1920], %f113;
	add.s32 	%r19, %r17, %r18;
	mul.wide.u32 	%rd8, %r19, 4;
	add.s64 	%rd9, %rd2, %rd8;
	ld.global.nc.f32 	%f114, [%rd9];
	shl.b32 	%r20, %r1, 2;
	mov.u32 	%r21, _ZZ24default_function_kernel0E8B_shared;
	add.s32 	%r22, %r21, %r20;
	st.shared.f32 	[%r22], %f114;
	ld.global.nc.f32 	%f115, [%rd9+2048];
	st.shared.f32 	[%r22+128], %f115;
	ld.global.nc.f32 	%f116, [%rd9+4096];
	st.shared.f32 	[%r22+256], %f116;
	ld.global.nc.f32 	%f117, [%rd9+6144];
	st.shared.f32 	[%r22+384], %f117;
	ld.global.nc.f32 	%f118, [%rd9+8192];
	st.shared.f32 	[%r22+512], %f118;
	ld.global.nc.f32 	%f119, [%rd9+10240];
	st.shared.f32 	[%r22+640], %f119;
	ld.global.nc.f32 	%f120, [%rd9+12288];
	st.shared.f32 	[%r22+768], %f120;
	ld.global.nc.f32 	%f121, [%rd9+14336];
	st.shared.f32 	[%r22+896], %f121;
	ld.global.nc.f32 	%f122, [%rd9+16384];
	st.shared.f32 	[%r22+1024], %f122;
	ld.global.nc.f32 	%f123, [%rd9+18432];
	st.shared.f32 	[%r22+1152], %f123;
	ld.global.nc.f32 	%f124, [%rd9+20480];
	st.shared.f32 	[%r22+1280], %f124;
	ld.global.nc.f32 	%f125, [%rd9+22528];
	st.shared.f32 	[%r22+1408], %f125;
	ld.global.nc.f32 	%f126, [%rd9+24576];
	st.shared.f32 	[%r22+1536], %f126;
	ld.global.nc.f32 	%f127, [%rd9+26624];
	st.shared.f32 	[%r22+1664], %f127;
	ld.global.nc.f32 	%f128, [%rd9+28672];
	st.shared.f32 	[%r22+1792], %f128;
	ld.global.nc.f32 	%f129, [%rd9+30720];
	st.shared.f32 	[%r22+1920], %f129;
	ld.global.nc.f32 	%f130, [%rd9+32768];
	st.shared.f32 	[%r22+2048], %f130;
	ld.global.nc.f32 	%f131, [%rd9+34816];
	st.shared.f32 	[%r22+2176], %f131;
	ld.global.nc.f32 	%f132, [%rd9+36864];
	st.shared.f32 	[%r22+2304], %f132;
	ld.global.nc.f32 	%f133, [%rd9+38912];
	st.shared.f32 	[%r22+2432], %f133;
	ld.global.nc.f32 	%f134, [%rd9+40960];
	st.shared.f32 	[%r22+2560], %f134;
	ld.global.nc.f32 	%f135, [%rd9+43008];
	st.shared.f32 	[%r22+2688], %f135;
	ld.global.nc.f32 	%f136, [%rd9+45056];
	st.shared.f32 	[%r22+2816], %f136;
	ld.global.nc.f32 	%f137, [%rd9+47104];
	st.shared.f32 	[%r22+2944], %f137;
	ld.global.nc.f32 	%f138, [%rd9+49152];
	st.shared.f32 	[%r22+3072], %f138;
	ld.global.nc.f32 	%f139, [%rd9+51200];
	st.shared.f32 	[%r22+3200], %f139;
	ld.global.nc.f32 	%f140, [%rd9+53248];
	st.shared.f32 	[%r22+3328], %f140;
	ld.global.nc.f32 	%f141, [%rd9+55296];
	st.shared.f32 	[%r22+3456], %f141;
	ld.global.nc.f32 	%f142, [%rd9+57344];
	st.shared.f32 	[%r22+3584], %f142;
	ld.global.nc.f32 	%f143, [%rd9+59392];
	st.shared.f32 	[%r22+3712], %f143;
	ld.global.nc.f32 	%f144, [%rd9+61440];
	st.shared.f32 	[%r22+3840], %f144;
	ld.global.nc.f32 	%f145, [%rd9+63488];
	st.shared.f32 	[%r22+3968], %f145;
	ld.global.nc.f32 	%f146, [%rd9+65536];
	st.shared.f32 	[%r22+4096], %f146;
	ld.global.nc.f32 	%f147, [%rd9+67584];
	st.shared.f32 	[%r22+4224], %f147;
	ld.global.nc.f32 	%f148, [%rd9+69632];
	st.shared.f32 	[%r22+4352], %f148;
	ld.global.nc.f32 	%f149, [%rd9+71680];
	st.shared.f32 	[%r22+4480], %f149;
	ld.global.nc.f32 	%f150, [%rd9+73728];
	st.shared.f32 	[%r22+4608], %f150;
	ld.global.nc.f32 	%f151, [%rd9+75776];
	st.shared.f32 	[%r22+4736], %f151;
	ld.global.nc.f32 	%f152, [%rd9+77824];
	st.shared.f32 	[%r22+4864], %f152;
	ld.global.nc.f32 	%f153, [%rd9+79872];
	st.shared.f32 	[%r22+4992], %f153;
	ld.global.nc.f32 	%f154, [%rd9+81920];
	st.shared.f32 	[%r22+5120], %f154;
	ld.global.nc.f32 	%f155, [%rd9+83968];
	st.shared.f32 	[%r22+5248], %f155;
	ld.global.nc.f32 	%f156, [%rd9+86016];
	st.shared.f32 	[%r22+5376], %f156;
	ld.global.nc.f32 	%f157, [%rd9+88064];
	st.shared.f32 	[%r22+5504], %f157;
	ld.global.nc.f32 	%f158, [%rd9+90112];
	st.shared.f32 	[%r22+5632], %f158;
	ld.global.nc.f32 	%f159, [%rd9+92160];
	st.shared.f32 	[%r22+5760], %f159;
	ld.global.nc.f32 	%f160, [%rd9+94208];
	st.shared.f32 	[%r22+5888], %f160;
	ld.global.nc.f32 	%f161, [%rd9+96256];
	st.shared.f32 	[%r22+6016], %f161;
	ld.global.nc.f32 	%f162, [%rd9+98304];
	st.shared.f32 	[%r22+6144], %f162;
	ld.global.nc.f32 	%f163, [%rd9+100352];
	st.shared.f32 	[%r22+6272], %f163;
	ld.global.nc.f32 	%f164, [%rd9+102400];
	st.shared.f32 	[%r22+6400], %f164;
	ld.global.nc.f32 	%f165, [%rd9+104448];
	st.shared.f32 	[%r22+6528], %f165;
	ld.global.nc.f32 	%f166, [%rd9+106496];
	st.shared.f32 	[%r22+6656], %f166;
	ld.global.nc.f32 	%f167, [%rd9+108544];
	st.shared.f32 	[%r22+6784], %f167;
	ld.global.nc.f32 	%f168, [%rd9+110592];
	st.shared.f32 	[%r22+6912], %f168;
	ld.global.nc.f32 	%f169, [%rd9+112640];
	st.shared.f32 	[%r22+7040], %f169;
	ld.global.nc.f32 	%f170, [%rd9+114688];
	st.shared.f32 	[%r22+7168], %f170;
	ld.global.nc.f32 	%f171, [%rd9+116736];
	st.shared.f32 	[%r22+7296], %f171;
	ld.global.nc.f32 	%f172, [%rd9+118784];
	st.shared.f32 	[%r22+7424], %f172;
	ld.global.nc.f32 	%f173, [%rd9+120832];
	st.shared.f32 	[%r22+7552], %f173;
	ld.global.nc.f32 	%f174, [%rd9+122880];
	st.shared.f32 	[%r22+7680], %f174;
	ld.global.nc.f32 	%f175, [%rd9+124928];
	st.shared.f32 	[%r22+7808], %f175;
	ld.global.nc.f32 	%f176, [%rd9+126976];
	st.shared.f32 	[%r22+7936], %f176;
	ld.global.nc.f32 	%f177, [%rd9+129024];
	st.shared.f32 	[%r22+8064], %f177;
	bar.sync 	0;
	mov.b32 	%r30, 1024;
$L__BB0_2:
	mov.u32 	%r23, _ZZ24default_function_kernel0E8A_shared;
	add.s32 	%r24, %r23, %r30;
	ld.shared.f32 	%f178, [%r24+-1024];
	ld.shared.f32 	%f179, [%r24+-896];
	ld.shared.f32 	%f180, [%r24+-768];
	ld.shared.f32 	%f181, [%r24+-640];
	ld.shared.f32 	%f182, [%r24+-512];
	ld.shared.f32 	%f183, [%r24+-384];
	ld.shared.f32 	%f184, [%r24+-256];
	ld.shared.f32 	%f185, [%r24+-128];
	ld.shared.f32 	%f186, [%r24];
	ld.shared.f32 	%f187, [%r24+128];
	ld.shared.f32 	%f188, [%r24+256];
	ld.shared.f32 	%f189, [%r24+384];
	ld.shared.f32 	%f190, [%r24+512];
	ld.shared.f32 	%f191, [%r24+640];
	ld.shared.f32 	%f192, [%r24+768];
	ld.shared.f32 	%f193, [%r24+896];
	add.s32 	%r25, %r4, %r30;
	ld.shared.f32 	%f194, [%r25+-1152];
	ld.shared.f32 	%f195, [%r25+-1024];
	fma.rn.f32 	%f241, %f178, %f194, %f241;
	fma.rn.f32 	%f240, %f178, %f195, %f240;
	fma.rn.f32 	%f239, %f179, %f194, %f239;
	fma.rn.f32 	%f238, %f179, %f195, %f238;
	fma.rn.f32 	%f237, %f180, %f194, %f237;
	fma.rn.f32 	%f236, %f180, %f195, %f236;
	fma.rn.f32 	%f235, %f181, %f194, %f235;
	fma.rn.f32 	%f234, %f181, %f195, %f234;
	fma.rn.f32 	%f233, %f182, %f194, %f233;
	fma.rn.f32 	%f232, %f182, %f195, %f232;
	fma.rn.f32 	%f231, %f183, %f194, %f231;
	fma.rn.f32 	%f230, %f183, %f195, %f230;
	fma.rn.f32 	%f229, %f184, %f194, %f229;
	fma.rn.f32 	%f228, %f184, %f195, %f228;
	fma.rn.f32 	%f242, %f185, %f194, %f242;
	fma.rn.f32 	%f243, %f185, %f195, %f243;
	fma.rn.f32 	%f244, %f186, %f194, %f244;
	fma.rn.f32 	%f245, %f186, %f195, %f245;
	fma.rn.f32 	%f246, %f187, %f194, %f246;
	fma.rn.f32 	%f247, %f187, %f195, %f247;
	fma.rn.f32 	%f248, %f188, %f194, %f248;
	fma.rn.f32 	%f249, %f188, %f195, %f249;
	fma.rn.f32 	%f250, %f189, %f194, %f250;
	fma.rn.f32 	%f251, %f189, %f195, %f251;
	fma.rn.f32 	%f252, %f190, %f194, %f252;
	fma.rn.f32 	%f253, %f190, %f195, %f253;
	fma.rn.f32 	%f254, %f191, %f194, %f254;
	fma.rn.f32 	%f255, %f191, %f195, %f255;
	fma.rn.f32 	%f256, %f192, %f194, %f256;
	fma.rn.f32 	%f257, %f192, %f195, %f257;
	fma.rn.f32 	%f258, %f193, %f194, %f258;
	fma.rn.f32 	%f259, %f193, %f195, %f259;
	add.s32 	%r30, %r30, 4;
	setp.ne.s32 	%p1, %r30, 1152;
	@%p1 bra 	$L__BB0_2;
	add.s32 	%r29, %r29, 1;
	setp.ne.s32 	%p2, %r29, 16;
	@%p2 bra 	$L__BB0_1;
	cvta.to.global.u64 	%rd10, %rd3;
	shl.b32 	%r26, %r2, 6;
	shl.b32 	%r27, %r1, 1;
	add.s32 	%r28, %r27, %r26;
	mul.wide.u32 	%rd11, %r28, 4;
	add.s64 	%rd12, %rd10, %rd11;
	st.global.f32 	[%rd12], %f241;
	st.global.f32 	[%rd12+4], %f240;
	st.global.f32 	[%rd12+65536], %f239;
	st.global.f32 	[%rd12+65540], %f238;
	st.global.f32 	[%rd12+131072], %f237;
	st.global.f32 	[%rd12+131076], %f236;
	st.global.f32 	[%rd12+196608], %f235;
	st.global.f32 	[%rd12+196612], %f234;
	st.global.f32 	[%rd12+262144], %f233;
	st.global.f32 	[%rd12+262148], %f232;
	st.global.f32 	[%rd12+327680], %f231;
	st.global.f32 	[%rd12+327684], %f230;
	st.global.f32 	[%rd12+393216], %f229;
	st.global.f32 	[%rd12+393220], %f228;
	st.global.f32 	[%rd12+458752], %f242;
	st.global.f32 	[%rd12+458756], %f243;
	st.global.f32 	[%rd12+524288], %f244;
	st.global.f32 	[%rd12+524292], %f245;
	st.global.f32 	[%rd12+589824], %f246;
	st.global.f32 	[%rd12+589828], %f247;
	st.global.f32 	[%rd12+655360], %f248;
	st.global.f32 	[%rd12+655364], %f249;
	st.global.f32 	[%rd12+720896], %f250;
	st.global.f32 	[%rd12+720900], %f251;
	st.global.f32 	[%rd12+786432], %f252;
	st.global.f32 	[%rd12+786436], %f253;
	st.global.f32 	[%rd12+851968], %f254;
	st.global.f32 	[%rd12+851972], %f255;
	st.global.f32 	[%rd12+917504], %f256;
	st.global.f32 	[%rd12+917508], %f257;
	st.global.f32 	[%rd12+983040], %f258;
	st.global.f32 	[%rd12+983044], %f259;
	ret;

}


// ===== COMPILED SASS (sm_100) =====

	.target	sm_100

	.elftype	@"ET_EXEC"


//--------------------- .note.nv.tkinfo           --------------------------
	.section	.note.nv.tkinfo,"",@"SHT_NOTE"
	.sectionflags	@"SHF_NOTE_NV_TKINFO"
	.tkinfo
        /*0018*/ 	.word	0x00000002
        /*0030*/ 	.string	""
        /*0030*/ 	.string	"ptxas"
        /*0030*/ 	.string	"Cuda compilation tools, release 13.0, V13.0.88"
        /*0030*/ 	.string	"Build cuda_13.0.r13.0/compiler.36424714_0"
        /*0030*/ 	.string	"-arch sm_100 -m 64 "



//--------------------- .note.nv.cuinfo           --------------------------
	.section	.note.nv.cuinfo,"",@"SHT_NOTE"
	.sectionflags	@"SHF_NOTE_NV_CUINFO"
        /*0018*/ 	.short	0x0002
        /*001a*/ 	.short	0x0064
        /*001c*/ 	.short	0x0082
	.zero		2


//--------------------- .nv.info                  --------------------------
	.section	.nv.info,"",@"SHT_CUDA_INFO"
	.align	4


	//----- nvinfo : EIATTR_REGCOUNT
	.align		4
        /*0000*/ 	.byte	0x04, 0x2f
        /*0002*/ 	.short	(.L_1 - .L_0)
	.align		4
.L_0:
        /*0004*/ 	.word	index@(default_function_kernel0)
        /*0008*/ 	.word	0x00000048


	//----- nvinfo : EIATTR_FRAME_SIZE
	.align		4
.L_1:
        /*000c*/ 	.byte	0x04, 0x11
        /*000e*/ 	.short	(.L_3 - .L_2)
	.align		4
.L_2:
        /*0010*/ 	.word	index@(default_function_kernel0)
        /*0014*/ 	.word	0x00000000


	//----- nvinfo : EIATTR_MIN_STACK_SIZE
	.align		4
.L_3:
        /*0018*/ 	.byte	0x04, 0x12
        /*001a*/ 	.short	(.L_5 - .L_4)
	.align		4
.L_4:
        /*001c*/ 	.word	index@(default_function_kernel0)
        /*0020*/ 	.word	0x00000000
.L_5:


//--------------------- .nv.compat                --------------------------
	.section	.nv.compat,"",@"SHT_CUDA_COMPAT_INFO"
	.align	4
        /*0000*/ 	.byte	0x02, 0x09, 0x00, 0x00, 0x02, 0x02, 0x01, 0x00, 0x02, 0x05, 0x05, 0x00, 0x03, 0x07, 0x01, 0x01
        /*0010*/ 	.byte	0x02, 0x03, 0x00, 0x00, 0x02, 0x06, 0x01, 0x00, 0x04, 0x0b, 0x08, 0x00, 0x09, 0x00, 0x00, 0x00
        /*0020*/ 	.byte	0x00, 0x00, 0x00, 0x00


//--------------------- .nv.info.default_function_kernel0 --------------------------
	.section	.nv.info.default_function_kernel0,"",@"SHT_CUDA_INFO"
	.sectionflags	@""
	.align	4


	//----- nvinfo : EIATTR_CUDA_API_VERSION
	.align		4
        /*0000*/ 	.byte	0x04, 0x37
        /*0002*/ 	.short	(.L_7 - .L_6)
.L_6:
        /*0004*/ 	.word	0x00000082


	//----- nvinfo : EIATTR_KPARAM_INFO
	.align		4
.L_7:
        /*0008*/ 	.byte	0x04, 0x17
        /*000a*/ 	.short	(.L_9 - .L_8)
.L_8:
        /*000c*/ 	.word	0x00000000
        /*0010*/ 	.short	0x0002
        /*0012*/ 	.short	0x0010
        /*0014*/ 	.byte	0x00, 0xf5, 0x21, 0x00


	//----- nvinfo : EIATTR_KPARAM_INFO
	.align		4
.L_9:
        /*0018*/ 	.byte	0x04, 0x17
        /*001a*/ 	.short	(.L_11 - .L_10)
.L_10:
        /*001c*/ 	.word	0x00000000
        /*0020*/ 	.short	0x0001
        /*0022*/ 	.short	0x0008
        /*0024*/ 	.byte	0x00, 0xf5, 0x21, 0x00


	//----- nvinfo : EIATTR_KPARAM_INFO
	.align		4
.L_11:
        /*0028*/ 	.byte	0x04, 0x17
        /*002a*/ 	.short	(.L_13 - .L_12)
.L_12:
        /*002c*/ 	.word	0x00000000
        /*0030*/ 	.short	0x0000
        /*0032*/ 	.short	0x0000
        /*0034*/ 	.byte	0x00, 0xf5, 0x21, 0x00


	//----- nvinfo : EIATTR_SPARSE_MMA_MASK
	.align		4
.L_13:
        /*0038*/ 	.byte	0x03, 0x50
        /*003a*/ 	.short	0x0000


	//----- nvinfo : EIATTR_MAXREG_COUNT
	.align		4
        /*003c*/ 	.byte	0x03, 0x1b
        /*003e*/ 	.short	0x00ff


	//----- nvinfo : EIATTR_NUM_BARRIERS
	.align		4
        /*0040*/ 	.byte	0x02, 0x4c
        /*0042*/ 	.byte	0x01
	.zero		1


	//----- nvinfo : EIATTR_MERCURY_ISA_VERSION
	.align		4
        /*0044*/ 	.byte	0x03, 0x5f
        /*0046*/ 	.short	0x0101


	//----- nvinfo : EIATTR_VRC_CTA_INIT_COUNT
	.align		4
        /*0048*/ 	.byte	0x02, 0x4a
	.zero		1
	.zero		1


	//----- nvinfo : EIATTR_EXIT_INSTR_OFFSETS
	.align		4
        /*004c*/ 	.byte	0x04, 0x1c
        /*004e*/ 	.short	(.L_15 - .L_14)


	//   ....[0]....
.L_14:
        /*0050*/ 	.word	0x00001890


	//----- nvinfo : EIATTR_CBANK_PARAM_SIZE
	.align		4
.L_15:
        /*0054*/ 	.byte	0x03, 0x19
        /*0056*/ 	.short	0x0018


	//----- nvinfo : EIATTR_PARAM_CBANK
	.align		4
        /*0058*/ 	.byte	0x04, 0x0a
        /*005a*/ 	.short	(.L_17 - .L_16)
	.align		4
.L_16:
        /*005c*/ 	.word	index@(.nv.constant0.default_function_kernel0)
        /*0060*/ 	.short	0x0380
        /*0062*/ 	.short	0x0018


	//----- nvinfo : EIATTR_SW_WAR
	.align		4
.L_17:
        /*0064*/ 	.byte	0x04, 0x36
        /*0066*/ 	.short	(.L_19 - .L_18)
.L_18:
        /*0068*/ 	.word	0x00000008
.L_19:


//--------------------- .nv.callgraph             --------------------------
	.section	.nv.callgraph,"",@"SHT_CUDA_CALLGRAPH"
	.align	4
	.sectionentsize	8
	.align		4
        /*0000*/ 	.word	0x00000000
	.align		4
        /*0004*/ 	.word	0xffffffff
	.align		4
        /*0008*/ 	.word	0x00000000
	.align		4
        /*000c*/ 	.word	0xfffffffe
	.align		4
        /*0010*/ 	.word	0x00000000
	.align		4
        /*0014*/ 	.word	0xfffffffd
	.align		4
        /*0018*/ 	.word	0x00000000
	.align		4
        /*001c*/ 	.word	0xfffffffc


//--------------------- .text.default_function_kernel0 --------------------------
	.section	.text.default_function_kernel0,"ax",@progbits
	.align	128
        .global         default_function_kernel0
        .type           default_function_kernel0,@function
        .size           default_function_kernel0,(.L_x_3 - default_function_kernel0)
        .other          default_function_kernel0,@"STO_CUDA_ENTRY STV_DEFAULT"
default_function_kernel0:
.text.default_function_kernel0:
[----:B------:R-:W-:Y:S01]  /*0000*/  LDC R1, c[0x0][0x37c] ;  /* 0x0000df00ff017b82 */ /* 0x000fe20000000800 */
[----:B------:R-:W0:Y:S07]  /*0010*/  S2R R0, SR_TID.X ;  /* 0x0000000000007919 */ /* 0x000e2e0000002100 */
[----:B------:R-:W1:Y:S01]  /*0020*/  S2UR UR6, SR_CgaCtaId ;  /* 0x00000000000679c3 */ /* 0x000e620000008800 */
[----:B------:R-:W-:Y:S01]  /*0030*/  UMOV UR4, 0x400 ;  /* 0x0000040000047882 */ /* 0x000fe20000000000 */
[----:B------:R-:W-:Y:S01]  /*0040*/  HFMA2 R2, -RZ, RZ, 0, 0 ;  /* 0x00000000ff027431 */ /* 0x000fe200000001ff */
[----:B------:R-:W2:Y:S01]  /*0050*/  S2R R3, SR_CTAID.X ;  /* 0x0000000000037919 */ /* 0x000ea20000002500 */
[----:B------:R-:W-:Y:S01]  /*0060*/  UIADD3 UR5, UPT, UPT, UR4, 0x800, URZ ;  /* 0x0000080004057890 */ /* 0x000fe2000fffe0ff */
[----:B------:R-:W-:Y:S01]  /*0070*/  HFMA2 R59, -RZ, RZ, 0, 0 ;  /* 0x00000000ff3b7431 */ /* 0x000fe200000001ff */
[----:B------:R-:W-:-:S02]  /*0080*/  CS2R R56, SRZ ;  /* 0x0000000000387805 */ /* 0x000fc4000001ff00 */
[----:B------:R-:W-:Y:S02]  /*0090*/  CS2R R54, SRZ ;  /* 0x0000000000367805 */ /* 0x000fe4000001ff00 */
[----:B------:R-:W-:Y:S02]  /*00a0*/  CS2R R52, SRZ ;  /* 0x0000000000347805 */ /* 0x000fe4000001ff00 */
[----:B------:R-:W-:Y:S02]  /*00b0*/  CS2R R50, SRZ ;  /* 0x0000000000327805 */ /* 0x000fe4000001ff00 */
[----:B------:R-:W-:Y:S02]  /*00c0*/  CS2R R48, SRZ ;  /* 0x0000000000307805 */ /* 0x000fe4000001ff00 */
[----:B------:R-:W-:Y:S02]  /*00d0*/  CS2R R46, SRZ ;  /* 0x00000000002e7805 */ /* 0x000fe4000001ff00 */
        /* <DEDUP_REMOVED lines=9> */
[----:B------:R-:W-:Y:S01]  /*0170*/  MOV R61, RZ ;  /* 0x000000ff003d7202 */ /* 0x000fe20000000f00 */
[----:B------:R-:W3:Y:S01]  /*0180*/  LDCU.64 UR8, c[0x0][0x358] ;  /* 0x00006b00ff0877ac */ /* 0x000ee20008000a00 */
[----:B-1----:R-:W-:Y:S02]  /*0190*/  ULEA UR4, UR6, UR4, 0x18 ;  /* 0x0000000406047291 */ /* 0x002fe4000f8ec0ff */
[----:B------:R-:W-:-:S04]  /*01a0*/  ULEA UR5, UR6, UR5, 0x18 ;  /* 0x0000000506057291 */ /* 0x000fc8000f8ec0ff */
[C---:B0-----:R-:W-:Y:S02]  /*01b0*/  LEA R60, R0.reuse, UR4, 0x2 ;  /* 0x00000004003c7c11 */ /* 0x041fe4000f8e10ff */
[----:B--2---:R-:W-:-:S07]  /*01c0*/  LEA R58, R0, UR5, 0x8 ;  /* 0x00000005003a7c11 */ /* 0x004fce000f8e40ff */
.L_x_1:
[----:B------:R-:W0:Y:S01]  /*01d0*/  LDC.64 R18, c[0x0][0x380] ;  /* 0x0000e000ff127b82 */ /* 0x000e220000000a00 */
[----:B------:R-:W-:-:S07]  /*01e0*/  LEA R20, R56, R0, 0x5 ;  /* 0x0000000038147211 */ /* 0x000fce00078e28ff */
[----:B------:R-:W1:Y:S01]  /*01f0*/  LDC.64 R16, c[0x0][0x388] ;  /* 0x0000e200ff107b82 */ /* 0x000e620000000a00 */
[----:B0-----:R-:W-:-:S05]  /*0200*/  IMAD.WIDE.U32 R18, R20, 0x4, R18 ;  /* 0x0000000414127825 */ /* 0x001fca00078e0012 */
[----:B---3--:R-:W2:Y:S04]  /*0210*/  LDG.E.CONSTANT R63, desc[UR8][R18.64] ;  /* 0x00000008123f7981 */ /* 0x008ea8000c1e9900 */
[----:B------:R-:W3:Y:S04]  /*0220*/  LDG.E.CONSTANT R65, desc[UR8][R18.64+0x800] ;  /* 0x0008000812417981 */ /* 0x000ee8000c1e9900 */
[----:B------:R-:W4:Y:S04]  /*0230*/  LDG.E.CONSTANT R67, desc[UR8][R18.64+0x1000] ;  /* 0x0010000812437981 */ /* 0x000f28000c1e9900 */
[----:B------:R-:W5:Y:S01]  /*0240*/  LDG.E.CONSTANT R69, desc[UR8][R18.64+0x1800] ;  /* 0x0018000812457981 */ /* 0x000f62000c1e9900 */
[----:B------:R-:W-:Y:S01]  /*0250*/  BAR.SYNC.DEFER_BLOCKING 0x0 ;  /* 0x0000000000007b1d */ /* 0x000fe20000010000 */
[----:B------:R-:W-:-:S05]  /*0260*/  LEA R20, R3, R20, 0xf ;  /* 0x0000001403147211 */ /* 0x000fca00078e78ff */
[----:B-1----:R-:W-:Y:S01]  /*0270*/  IMAD.WIDE.U32 R16, R20, 0x4, R16 ;  /* 0x0000000414107825 */ /* 0x002fe200078e0010 */
[----:B------:R-:W5:Y:S04]  /*0280*/  LDG.E.CONSTANT R22, desc[UR8][R18.64+0x2000] ;  /* 0x0020000812167981 */ /* 0x000f68000c1e9900 */
        /* <DEDUP_REMOVED lines=10> */
[----:B------:R0:W5:Y:S04]  /*0330*/  LDG.E.CONSTANT R39, desc[UR8][R18.64+0x7800] ;  /* 0x0078000812277981 */ /* 0x000168000c1e9900 */
[----:B------:R-:W5:Y:S01]  /*0340*/  LDG.E.CONSTANT R20, desc[UR8][R16.64+0x1000] ;  /* 0x0010000810147981 */ /* 0x000f62000c1e9900 */
[----:B------:R-:W1:Y:S01]  /*0350*/  S2UR UR6, SR_CgaCtaId ;  /* 0x00000000000679c3 */ /* 0x000e620000008800 */
[----:B------:R-:W-:-:S02]  /*0360*/  UMOV UR4, 0x400 ;  /* 0x0000040000047882 */ /* 0x000fc40000000000 */
[----:B------:R-:W5:Y:S04]  /*0370*/  LDG.E.CONSTANT R26, desc[UR8][R16.64+0x1800] ;  /* 0x00180008101a7981 */ /* 0x000f68000c1e9900 */
[----:B------:R-:W5:Y:S04]  /*0380*/  LDG.E.CONSTANT R19, desc[UR8][R16.64+0x2800] ;  /* 0x0028000810137981 */ /* 0x000f68000c1e9900 */
[----:B--2---:R2:W-:Y:S04]  /*0390*/  STS [R60], R63 ;  /* 0x0000003f3c007388 */ /* 0x0045e80000000800 */
[----:B---3--:R3:W-:Y:S04]  /*03a0*/  STS [R60+0x80], R65 ;  /* 0x000080413c007388 */ /* 0x0087e80000000800 */
[----:B----4-:R4:W-:Y:S04]  /*03b0*/  STS [R60+0x100], R67 ;  /* 0x000100433c007388 */ /* 0x0109e80000000800 */
[----:B-----5:R5:W-:Y:S04]  /*03c0*/  STS [R60+0x180], R69 ;  /* 0x000180453c007388 */ /* 0x020be80000000800 */
[----:B--2---:R-:W2:Y:S04]  /*03d0*/  LDG.E.CONSTANT R63, desc[UR8][R16.64] ;  /* 0x00000008103f7981 */ /* 0x004ea8000c1e9900 */
[----:B---3--:R-:W3:Y:S04]  /*03e0*/  LDG.E.CONSTANT R65, desc[UR8][R16.64+0x800] ;  /* 0x0008000810417981 */ /* 0x008ee8000c1e9900 */
[----:B----4-:R-:W4:Y:S04]  /*03f0*/  LDG.E.CONSTANT R67, desc[UR8][R16.64+0x3800] ;  /* 0x0038000810437981 */ /* 0x010f28000c1e9900 */
[----:B-----5:R-:W5:Y:S01]  /*0400*/  LDG.E.CONSTANT R69, desc[UR8][R16.64+0x4000] ;  /* 0x0040000810457981 */ /* 0x020f62000c1e9900 */
[----:B------:R-:W-:-:S03]  /*0410*/  UIADD3 UR5, UPT, UPT, UR4, 0x800, URZ ;  /* 0x0000080004057890 */ /* 0x000fc6000fffe0ff */
[----:B------:R-:W5:Y:S01]  /*0420*/  LDG.E.CONSTANT R28, desc[UR8][R16.64+0x2000] ;  /* 0x00200008101c7981 */ /* 0x000f62000c1e9900 */
[----:B-1----:R-:W-:-:S03]  /*0430*/  ULEA UR5, UR6, UR5, 0x18 ;  /* 0x0000000506057291 */ /* 0x002fc6000f8ec0ff */
[----:B------:R-:W5:Y:S03]  /*0440*/  LDG.E.CONSTANT R30, desc[UR8][R16.64+0x3000] ;  /* 0x00300008101e7981 */ /* 0x000f66000c1e9900 */
[----:B0-----:R-:W-:Y:S01]  /*0450*/  LEA R18, R0, UR5, 0x2 ;  /* 0x0000000500127c11 */ /* 0x001fe2000f8e10ff */
[----:B------:R-:W-:Y:S04]  /*0460*/  STS [R60+0x200], R22 ;  /* 0x000200163c007388 */ /* 0x000fe80000000800 */
[----:B------:R-:W-:Y:S04]  /*0470*/  STS [R60+0x280], R24 ;  /* 0x000280183c007388 */ /* 0x000fe80000000800 */
[----:B------:R0:W-:Y:S04]  /*0480*/  STS [R60+0x300], R21 ;  /* 0x000300153c007388 */ /* 0x0001e80000000800 */
[----:B------:R1:W-:Y:S04]  /*0490*/  STS [R60+0x380], R23 ;  /* 0x000380173c007388 */ /* 0x0003e80000000800 */
[----:B------:R-:W-:Y:S04]  /*04a0*/  STS [R60+0x400], R31 ;  /* 0x0004001f3c007388 */ /* 0x000fe80000000800 */
[----:B------:R-:W-:Y:S04]  /*04b0*/  STS [R60+0x480], R33 ;  /* 0x000480213c007388 */ /* 0x000fe80000000800 */
[----:B------:R-:W-:Y:S04]  /*04c0*/  STS [R60+0x500], R35 ;  /* 0x000500233c007388 */ /* 0x000fe80000000800 */
[----:B------:R-:W-:Y:S04]  /*04d0*/  STS [R60+0x580], R37 ;  /* 0x000580253c007388 */ /* 0x000fe80000000800 */
[----:B------:R1:W-:Y:S04]  /*04e0*/  STS [R60+0x600], R25 ;  /* 0x000600193c007388 */ /* 0x0003e80000000800 */
[----:B------:R-:W-:Y:S04]  /*04f0*/  STS [R60+0x680], R29 ;  /* 0x0006801d3c007388 */ /* 0x000fe80000000800 */
[----:B------:R1:W-:Y:S04]  /*0500*/  STS [R60+0x700], R27 ;  /* 0x0007001b3c007388 */ /* 0x0003e80000000800 */
[----:B------:R-:W-:Y:S04]  /*0510*/  STS [R60+0x780], R39 ;  /* 0x000780273c007388 */ /* 0x000fe80000000800 */
[----:B------:R-:W-:Y:S04]  /*0520*/  STS [R18+0x100], R20 ;  /* 0x0001001412007388 */ /* 0x000fe80000000800 */
[----:B------:R1:W-:Y:S04]  /*0530*/  STS [R18+0x280], R19 ;  /* 0x0002801312007388 */ /* 0x0003e80000000800 */
[----:B0-----:R-:W5:Y:S04]  /*0540*/  LDG.E.CONSTANT R21, desc[UR8][R16.64+0x4800] ;  /* 0x0048000810157981 */ /* 0x001f68000c1e9900 */
[----:B-1----:R-:W5:Y:S04]  /*0550*/  LDG.E.CONSTANT R23, desc[UR8][R16.64+0x5000] ;  /* 0x0050000810177981 */ /* 0x002f68000c1e9900 */
        /* <DEDUP_REMOVED lines=12> */
[----:B--2---:R0:W-:Y:S04]  /*0620*/  STS [R18], R63 ;  /* 0x0000003f12007388 */ /* 0x0041e80000000800 */
[----:B---3--:R1:W-:Y:S04]  /*0630*/  STS [R18+0x80], R65 ;  /* 0x0000804112007388 */ /* 0x0083e80000000800 */
[----:B----4-:R2:W-:Y:S04]  /*0640*/  STS [R18+0x380], R67 ;  /* 0x0003804312007388 */ /* 0x0105e80000000800 */
[----:B-----5:R3:W-:Y:S04]  /*0650*/  STS [R18+0x400], R69 ;  /* 0x0004004512007388 */ /* 0x0207e80000000800 */
[----:B0-----:R-:W4:Y:S04]  /*0660*/  LDG.E.CONSTANT R63, desc[UR8][R16.64+0xa000] ;  /* 0x00a00008103f7981 */ /* 0x001f28000c1e9900 */
[----:B-1----:R-:W5:Y:S04]  /*0670*/  LDG.E.CONSTANT R65, desc[UR8][R16.64+0xa800] ;  /* 0x00a8000810417981 */ /* 0x002f68000c1e9900 */
[----:B--2---:R-:W2:Y:S04]  /*0680*/  LDG.E.CONSTANT R67, desc[UR8][R16.64+0xb000] ;  /* 0x00b0000810437981 */ /* 0x004ea8000c1e9900 */
[----:B---3--:R-:W3:Y:S04]  /*0690*/  LDG.E.CONSTANT R69, desc[UR8][R16.64+0xb800] ;  /* 0x00b8000810457981 */ /* 0x008ee8000c1e9900 */
[----:B------:R-:W-:Y:S04]  /*06a0*/  STS [R18+0x480], R21 ;  /* 0x0004801512007388 */ /* 0x000fe80000000800 */
[----:B------:R-:W-:Y:S04]  /*06b0*/  STS [R18+0x500], R23 ;  /* 0x0005001712007388 */ /* 0x000fe80000000800 */
[----:B------:R-:W-:Y:S04]  /*06c0*/  STS [R18+0x580], R25 ;  /* 0x0005801912007388 */ /* 0x000fe80000000800 */
[----:B------:R-:W-:Y:S04]  /*06d0*/  STS [R18+0x600], R27 ;  /* 0x0006001b12007388 */ /* 0x000fe80000000800 */
[----:B------:R-:W-:Y:S04]  /*06e0*/  STS [R18+0x680], R29 ;  /* 0x0006801d12007388 */ /* 0x000fe80000000800 */
[----:B------:R-:W-:Y:S04]  /*06f0*/  STS [R18+0x700], R31 ;  /* 0x0007001f12007388 */ /* 0x000fe80000000800 */
[----:B------:R-:W-:Y:S04]  /*0700*/  STS [R18+0x780], R33 ;  /* 0x0007802112007388 */ /* 0x000fe80000000800 */
[----:B------:R0:W-:Y:S04]  /*0710*/  STS [R18+0x800], R19 ;  /* 0x0008001312007388 */ /* 0x0001e80000000800 */
[----:B------:R1:W-:Y:S04]  /*0720*/  STS [R18+0x880], R35 ;  /* 0x0008802312007388 */ /* 0x0003e80000000800 */
[----:B------:R1:W-:Y:S04]  /*0730*/  STS [R18+0x900], R37 ;  /* 0x0009002512007388 */ /* 0x0003e80000000800 */
[----:B------:R1:W-:Y:S04]  /*0740*/  STS [R18+0x980], R39 ;  /* 0x0009802712007388 */ /* 0x0003e80000000800 */
[----:B------:R1:W-:Y:S04]  /*0750*/  STS [R18+0xc00], R20 ;  /* 0x000c001412007388 */ /* 0x0003e80000000800 */
[----:B------:R1:W-:Y:S04]  /*0760*/  STS [R18+0xc80], R22 ;  /* 0x000c801612007388 */ /* 0x0003e80000000800 */
[----:B------:R1:W-:Y:S04]  /*0770*/  STS [R18+0xd00], R24 ;  /* 0x000d001812007388 */ /* 0x0003e80000000800 */
[----:B0-----:R-:W3:Y:S04]  /*0780*/  LDG.E.CONSTANT R19, desc[UR8][R16.64+0xd800] ;  /* 0x00d8000810137981 */ /* 0x001ee8000c1e9900 */
[----:B------:R-:W3:Y:S04]  /*0790*/  LDG.E.CONSTANT R21, desc[UR8][R16.64+0xe000] ;  /* 0x00e0000810157981 */ /* 0x000ee8000c1e9900 */
[----:B------:R-:W3:Y:S04]  /*07a0*/  LDG.E.CONSTANT R23, desc[UR8][R16.64+0xe800] ;  /* 0x00e8000810177981 */ /* 0x000ee8000c1e9900 */
[----:B------:R-:W3:Y:S04]  /*07b0*/  LDG.E.CONSTANT R25, desc[UR8][R16.64+0xf000] ;  /* 0x00f0000810197981 */ /* 0x000ee8000c1e9900 */
[----:B------:R-:W3:Y:S04]  /*07c0*/  LDG.E.CONSTANT R27, desc[UR8][R16.64+0xf800] ;  /* 0x00f80008101b7981 */ /* 0x000ee8000c1e9900 */
[----:B------:R-:W3:Y:S04]  /*07d0*/  LDG.E.CONSTANT R29, desc[UR8][R16.64+0x10000] ;  /* 0x01000008101d7981 */ /* 0x000ee8000c1e9900 */
[----:B------:R-:W3:Y:S04]  /*07e0*/  LDG.E.CONSTANT R31, desc[UR8][R16.64+0x10800] ;  /* 0x01080008101f7981 */ /* 0x000ee8000c1e9900 */
[----:B------:R-:W3:Y:S04]  /*07f0*/  LDG.E.CONSTANT R33, desc[UR8][R16.64+0x11000] ;  /* 0x0110000810217981 */ /* 0x000ee8000c1e9900 */
[----:B-1----:R-:W3:Y:S04]  /*0800*/  LDG.E.CONSTANT R35, desc[UR8][R16.64+0x11800] ;  /* 0x0118000810237981 */ /* 0x002ee8000c1e9900 */
[----:B------:R-:W3:Y:S04]  /*0810*/  LDG.E.CONSTANT R37, desc[UR8][R16.64+0x12000] ;  /* 0x0120000810257981 */ /* 0x000ee8000c1e9900 */
[----:B------:R-:W3:Y:S04]  /*0820*/  LDG.E.CONSTANT R39, desc[UR8][R16.64+0x12800] ;  /* 0x0128000810277981 */ /* 0x000ee8000c1e9900 */
[----:B------:R-:W3:Y:S04]  /*0830*/  LDG.E.CONSTANT R20, desc[UR8][R16.64+0x15000] ;  /* 0x0150000810147981 */ /* 0x000ee8000c1e9900 */
[----:B------:R-:W3:Y:S04]  /*0840*/  LDG.E.CONSTANT R22, desc[UR8][R16.64+0x15800] ;  /* 0x0158000810167981 */ /* 0x000ee8000c1e9900 */
[----:B------:R-:W3:Y:S04]  /*0850*/  LDG.E.CONSTANT R24, desc[UR8][R16.64+0x16000] ;  /* 0x0160000810187981 */ /* 0x000ee8000c1e9900 */
[----:B----4-:R0:W-:Y:S04]  /*0860*/  STS [R18+0xa00], R63 ;  /* 0x000a003f12007388 */ /* 0x0101e80000000800 */
[----:B-----5:R1:W-:Y:S04]  /*0870*/  STS [R18+0xa80], R65 ;  /* 0x000a804112007388 */ /* 0x0203e80000000800 */
[----:B--2---:R2:W-:Y:S04]  /*0880*/  STS [R18+0xb00], R67 ;  /* 0x000b004312007388 */ /* 0x0045e80000000800 */
[----:B---3--:R3:W-:Y:S04]  /*0890*/  STS [R18+0xb80], R69 ;  /* 0x000b804512007388 */ /* 0x0087e80000000800 */
[----:B0-----:R-:W4:Y:S04]  /*08a0*/  LDG.E.CONSTANT R63, desc[UR8][R16.64+0x13000] ;  /* 0x01300008103f7981 */ /* 0x001f28000c1e9900 */
[----:B-1----:R-:W5:Y:S04]  /*08b0*/  LDG.E.CONSTANT R65, desc[UR8][R16.64+0x13800] ;  /* 0x0138000810417981 */ /* 0x002f68000c1e9900 */
[----:B--2---:R-:W2:Y:S04]  /*08c0*/  LDG.E.CONSTANT R67, desc[UR8][R16.64+0x14000] ;  /* 0x0140000810437981 */ /* 0x004ea8000c1e9900 */
[----:B---3--:R-:W3:Y:S04]  /*08d0*/  LDG.E.CONSTANT R69, desc[UR8][R16.64+0x14800] ;  /* 0x0148000810457981 */ /* 0x008ee8000c1e9900 */
[----:B------:R0:W-:Y:S04]  /*08e0*/  STS [R18+0x180], R26 ;  /* 0x0001801a12007388 */ /* 0x0001e80000000800 */
[----:B0-----:R-:W3:Y:S04]  /*08f0*/  LDG.E.CONSTANT R26, desc[UR8][R16.64+0x1f800] ;  /* 0x01f80008101a7981 */ /* 0x001ee8000c1e9900 */
[----:B------:R0:W-:Y:S04]  /*0900*/  STS [R18+0xd80], R19 ;  /* 0x000d801312007388 */ /* 0x0001e80000000800 */
        /* <DEDUP_REMOVED lines=14> */
[----:B-1----:R-:W3:Y:S04]  /*09f0*/  LDG.E.CONSTANT R21, desc[UR8][R16.64+0x17000] ;  /* 0x0170000810157981 */ /* 0x002ee8000c1e9900 */
[----:B------:R-:W3:Y:S04]  /*0a00*/  LDG.E.CONSTANT R23, desc[UR8][R16.64+0x17800] ;  /* 0x0178000810177981 */ /* 0x000ee8000c1e9900 */
        /* <DEDUP_REMOVED lines=20> */
[----:B------:R0:W-:Y:S04]  /*0b50*/  STS [R18+0x300], R30 ;  /* 0x0003001e12007388 */ /* 0x0001e80000000800 */
[----:B------:R0:W-:Y:S01]  /*0b60*/  STS [R18+0x1f80], R26 ;  /* 0x001f801a12007388 */ /* 0x0001e20000000800 */
[----:B------:R-:W-:Y:S01]  /*0b70*/  IADD3 R56, PT, PT, R56, 0x1, RZ ;  /* 0x0000000138387810 */ /* 0x000fe20007ffe0ff */
[----:B------:R-:W-:-:S03]  /*0b80*/  ULEA UR4, UR6, UR4, 0x18 ;  /* 0x0000000406047291 */ /* 0x000fc6000f8ec0ff */
[----:B------:R-:W-:Y:S01]  /*0b90*/  ISETP.NE.AND P0, PT, R56, 0x10, PT ;  /* 0x000000103800780c */ /* 0x000fe20003f05270 */
[----:B------:R-:W-:Y:S01]  /*0ba0*/  UMOV UR5, 0x400 ;  /* 0x0000040000057882 */ /* 0x000fe20000000000 */
        /* <DEDUP_REMOVED lines=14> */
[----:B----4-:R0:W-:Y:S04]  /*0c90*/  STS [R18+0x1c00], R63 ;  /* 0x001c003f12007388 */ /* 0x0101e80000000800 */
[----:B-----5:R0:W-:Y:S04]  /*0ca0*/  STS [R18+0x1c80], R65 ;  /* 0x001c804112007388 */ /* 0x0201e80000000800 */
[----:B--2---:R0:W-:Y:S04]  /*0cb0*/  STS [R18+0x1d00], R67 ;  /* 0x001d004312007388 */ /* 0x0041e80000000800 */
[----:B---3--:R0:W-:Y:S01]  /*0cc0*/  STS [R18+0x1d80], R69 ;  /* 0x001d804512007388 */ /* 0x0081e20000000800 */
[----:B------:R-:W-:Y:S06]  /*0cd0*/  BAR.SYNC.DEFER_BLOCKING 0x0 ;  /* 0x0000000000007b1d */ /* 0x000fec0000010000 */
.L_x_0:
[----:B------:R-:W-:Y:S01]  /*0ce0*/  MOV R62, UR5 ;  /* 0x00000005003e7c02 */ /* 0x000fe20008000f00 */
[----:B0-----:R-:W-:Y:S04]  /*0cf0*/  LDS.128 R24, [R58+UR5+-0x400] ;  /* 0xfffc00053a187984 */ /* 0x001fe80008000c00 */
[----:B------:R-:W0:Y:S04]  /*0d00*/  LDS.128 R36, [R62+UR4+-0x400] ;  /* 0xfffc00043e247984 */ /* 0x000e280008000c00 */
[----:B------:R-:W1:Y:S01]  /*0d10*/  LDS.128 R28, [R58+UR5+-0x380] ;  /* 0xfffc80053a1c7984 */ /* 0x000e620008000c00 */
[----:B------:R-:W-:-:S03]  /*0d20*/  UIADD3 UR5, UPT, UPT, UR5, 0x10, URZ ;  /* 0x0000001005057890 */ /* 0x000fc6000fffe0ff */
[----:B------:R-:W2:Y:S01]  /*0d30*/  LDS.128 R32, [R62+UR4+-0x380] ;  /* 0xfffc80043e207984 */ /* 0x000ea20008000c00 */
[----:B------:R-:W-:-:S03]  /*0d40*/  UISETP.NE.AND UP0, UPT, UR5, 0x480, UPT ;  /* 0x000004800500788c */ /* 0x000fc6000bf05270 */
[----:B------:R-:W3:Y:S01]  /*0d50*/  LDS.128 R20, [R62+UR4+-0x300] ;  /* 0xfffd00043e147984 */ /* 0x000ee20008000c00 */
[C---:B0-----:R-:W-:Y:S01]  /*0d60*/  FFMA R4, R36.reuse, R24, R4 ;  /* 0x0000001824047223 */ /* 0x041fe20000000004 */
[----:B-1----:R-:W-:-:S03]  /*0d70*/  FFMA R6, R36, R28, R6 ;  /* 0x0000001c24067223 */ /* 0x002fc60000000006 */
[C---:B------:R-:W-:Y:S01]  /*0d80*/  FFMA R17, R37.reuse, R25, R4 ;  /* 0x0000001925117223 */ /* 0x040fe20000000004 */
[----:B------:R-:W-:Y:S01]  /*0d90*/  FFMA R37, R37, R29, R6 ;  /* 0x0000001d25257223 */ /* 0x000fe20000000006 */
[----:B--2---:R-:W-:Y:S02]  /*0da0*/  FFMA R8, R32, R24, R8 ;  /* 0x0000001820087223 */ /* 0x004fe40000000008 */
[----:B------:R-:W-:Y:S01]  /*0db0*/  FFMA R4, R38, R26, R17 ;  /* 0x0000001a26047223 */ /* 0x000fe20000000011 */
[----:B------:R-:W-:Y:S01]  /*0dc0*/  FFMA R10, R32, R28, R10 ;  /* 0x0000001c200a7223 */ /* 0x000fe2000000000a */
[----:B------:R-:W-:Y:S01]  /*0dd0*/  FFMA R6, R38, R30, R37 ;  /* 0x0000001e26067223 */ /* 0x000fe20000000025 */
[----:B------:R-:W0:Y:S01]  /*0de0*/  LDS.128 R16, [R62+UR4+-0x280] ;  /* 0xfffd80043e107984 */ /* 0x000e220008000c00 */
[----:B------:R-:W-:Y:S01]  /*0df0*/  FFMA R37, R33, R25, R8 ;  /* 0x0000001921257223 */ /* 0x000fe20000000008 */
[C---:B------:R-:W-:Y:S01]  /*0e00*/  FFMA R4, R39.reuse, R27, R4 ;  /* 0x0000001b27047223 */ /* 0x040fe20000000004 */
[----:B------:R-:W-:Y:S01]  /*0e10*/  FFMA R6, R39, R31, R6 ;  /* 0x0000001f27067223 */ /* 0x000fe20000000006 */
[----:B------:R-:W-:Y:S01]  /*0e20*/  FFMA R33, R33, R29, R10 ;  /* 0x0000001d21217223 */ /* 0x000fe2000000000a */
[----:B------:R-:W-:Y:S01]  /*0e30*/  FFMA R8, R34, R26, R37 ;  /* 0x0000001a22087223 */ /* 0x000fe20000000025 */
[C---:B---3--:R-:W-:Y:S01]  /*0e40*/  FFMA R12, R20.reuse, R24, R12 ;  /* 0x00000018140c7223 */ /* 0x048fe2000000000c */
[----:B------:R-:W1:Y:S01]  /*0e50*/  LDS.128 R36, [R62+UR4+-0x200] ;  /* 0xfffe00043e247984 */ /* 0x000e620008000c00 */
[----:B------:R-:W-:Y:S01]  /*0e60*/  FFMA R14, R20, R28, R14 ;  /* 0x0000001c140e7223 */ /* 0x000fe2000000000e */
[----:B------:R-:W-:Y:S01]  /*0e70*/  FFMA R10, R34, R30, R33 ;  /* 0x0000001e220a7223 */ /* 0x000fe20000000021 */
[----:B------:R-:W-:Y:S01]  /*0e80*/  FFMA R33, R21, R25, R12 ;  /* 0x0000001915217223 */ /* 0x000fe2000000000c */
[----:B------:R-:W-:Y:S01]  /*0e90*/  FFMA R8, R35, R27, R8 ;  /* 0x0000001b23087223 */ /* 0x000fe20000000008 */
[----:B------:R-:W-:Y:S01]  /*0ea0*/  FFMA R21, R21, R29, R14 ;  /* 0x0000001d15157223 */ /* 0x000fe2000000000e */
[----:B------:R-:W-:Y:S01]  /*0eb0*/  FFMA R10, R35, R31, R10 ;  /* 0x0000001f230a7223 */ /* 0x000fe2000000000a */
[----:B------:R-:W-:-:S02]  /*0ec0*/  FFMA R12, R22, R26, R33 ;  /* 0x0000001a160c7223 */ /* 0x000fc40000000021 */
[----:B------:R-:W-:Y:S01]  /*0ed0*/  FFMA R14, R22, R30, R21 ;  /* 0x0000001e160e7223 */ /* 0x000fe20000000015 */
[----:B------:R-:W2:Y:S01]  /*0ee0*/  LDS.128 R32, [R62+UR4+-0x180] ;  /* 0xfffe80043e207984 */ /* 0x000ea20008000c00 */
[C---:B------:R-:W-:Y:S02]  /*0ef0*/  FFMA R12, R23.reuse, R27, R12 ;  /* 0x0000001b170c7223 */ /* 0x040fe4000000000c */
[----:B------:R-:W-:Y:S01]  /*0f00*/  FFMA R14, R23, R31, R14 ;  /* 0x0000001f170e7223 */ /* 0x000fe2000000000e */
[C---:B0-----:R-:W-:Y:S01]  /*0f10*/  FFMA R40, R16.reuse, R24, R40 ;  /* 0x0000001810287223 */ /* 0x041fe20000000028 */
[----:B------:R-:W-:-:S03]  /*0f20*/  FFMA R16, R16, R28, R42 ;  /* 0x0000001c10107223 */ /* 0x000fc6000000002a */
[C---:B------:R-:W-:Y:S01]  /*0f30*/  FFMA R21, R17.reuse, R25, R40 ;  /* 0x0000001911157223 */ /* 0x040fe20000000028 */
[----:B------:R-:W-:Y:S01]  /*0f40*/  FFMA R17, R17, R29, R16 ;  /* 0x0000001d11117223 */ /* 0x000fe20000000010 */
[----:B-1----:R-:W-:Y:S02]  /*0f50*/  FFMA R44, R36, R24, R44 ;  /* 0x00000018242c7223 */ /* 0x002fe4000000002c */
[C---:B------:R-:W-:Y:S01]  /*0f60*/  FFMA R40, R18.reuse, R26, R21 ;  /* 0x0000001a12287223 */ /* 0x040fe20000000015 */
[----:B------:R-:W-:Y:S01]  /*0f70*/  FFMA R18, R18, R30, R17 ;  /* 0x0000001e12127223 */ /* 0x000fe20000000011 */
[----:B------:R-:W0:Y:S01]  /*0f80*/  LDS.128 R20, [R62+UR4+-0x100] ;  /* 0xffff00043e147984 */ /* 0x000e220008000c00 */
[----:B------:R-:W-:Y:S01]  /*0f90*/  FFMA R17, R37, R25, R44 ;  /* 0x0000001925117223 */ /* 0x000fe2000000002c */
[C---:B------:R-:W-:Y:S01]  /*0fa0*/  FFMA R40, R19.reuse, R27, R40 ;  /* 0x0000001b13287223 */ /* 0x040fe20000000028 */
[----:B------:R-:W-:Y:S01]  /*0fb0*/  FFMA R42, R19, R31, R18 ;  /* 0x0000001f132a7223 */ /* 0x000fe20000000012 */
[----:B------:R-:W-:Y:S01]  /*0fc0*/  FFMA R36, R36, R28, R46 ;  /* 0x0000001c24247223 */ /* 0x000fe2000000002e */
[----:B------:R-:W-:-:S02]  /*0fd0*/  FFMA R44, R38, R26, R17 ;  /* 0x0000001a262c7223 */ /* 0x000fc40000000011 */
[----:B------:R-:W1:Y:S01]  /*0fe0*/  LDS.128 R16, [R62+UR4+-0x80] ;  /* 0xffff80043e107984 */ /* 0x000e620008000c00 */
[----:B------:R-:W-:Y:S01]  /*0ff0*/  FFMA R37, R37, R29, R36 ;  /* 0x0000001d25257223 */ /* 0x000fe20000000024 */
[C---:B--2---:R-:W-:Y:S01]  /*1000*/  FFMA R48, R32.reuse, R24, R48 ;  /* 0x0000001820307223 */ /* 0x044fe20000000030 */
[----:B------:R-:W-:Y:S01]  /*1010*/  FFMA R32, R32, R28, R50 ;  /* 0x0000001c20207223 */ /* 0x000fe20000000032 */
[----:B------:R-:W-:Y:S01]  /*1020*/  FFMA R44, R39, R27, R44 ;  /* 0x0000001b272c7223 */ /* 0x000fe2000000002c */
[----:B------:R-:W-:Y:S01]  /*1030*/  FFMA R38, R38, R30, R37 ;  /* 0x0000001e26267223 */ /* 0x000fe20000000025 */
[C---:B------:R-:W-:Y:S01]  /*1040*/  FFMA R37, R33.reuse, R25, R48 ;  /* 0x0000001921257223 */ /* 0x040fe20000000030 */
[----:B------:R-:W-:Y:S02]  /*1050*/  FFMA R33, R33, R29, R32 ;  /* 0x0000001d21217223 */ /* 0x000fe40000000020 */
[----:B------:R-:W-:Y:S01]  /*1060*/  FFMA R46, R39, R31, R38 ;  /* 0x0000001f272e7223 */ /* 0x000fe20000000026 */
[C---:B------:R-:W-:Y:S01]  /*1070*/  FFMA R48, R34.reuse, R26, R37 ;  /* 0x0000001a22307223 */ /* 0x040fe20000000025 */
[----:B------:R-:W-:Y:S01]  /*1080*/  FFMA R34, R34, R30, R33 ;  /* 0x0000001e22227223 */ /* 0x000fe20000000021 */
[----:B------:R-:W2:Y:S02]  /*1090*/  LDS.128 R36, [R62+UR4] ;  /* 0x000000043e247984 */ /* 0x000ea40008000c00 */
[C---:B------:R-:W-:Y:S01]  /*10a0*/  FFMA R48, R35.reuse, R27, R48 ;  /* 0x0000001b23307223 */ /* 0x040fe20000000030 */
        /* <DEDUP_REMOVED lines=8> */
[----:B------:R-:W0:Y:S01]  /*1130*/  LDS.128 R32, [R62+UR4+0x80] ;  /* 0x000080043e207984 */ /* 0x000e220008000c00 */
[----:B------:R-:W-:Y:S01]  /*1140*/  FFMA R21, R17, R25, R2 ;  /* 0x0000001911157223 */ /* 0x000fe20000000002 */
[C---:B------:R-:W-:Y:S01]  /*1150*/  FFMA R52, R23.reuse, R27, R52 ;  /* 0x0000001b17347223 */ /* 0x040fe20000000034 */
[----:B------:R-:W-:Y:S01]  /*1160*/  FFMA R54, R23, R31, R22 ;  /* 0x0000001f17367223 */ /* 0x000fe20000000016 */
[----:B------:R-:W-:Y:S01]  /*1170*/  FFMA R16, R16, R28, R61 ;  /* 0x0000001c10107223 */ /* 0x000fe2000000003d */
[----:B------:R-:W-:-:S02]  /*1180*/  FFMA R2, R18, R26, R21 ;  /* 0x0000001a12027223 */ /* 0x000fc40000000015 */
[----:B------:R-:W1:Y:S01]  /*1190*/  LDS.128 R20, [R62+UR4+0x100] ;  /* 0x000100043e147984 */ /* 0x000e620008000c00 */
        /* <DEDUP_REMOVED lines=10> */
[----:B------:R-:W2:Y:S02]  /*1240*/  LDS.128 R16, [R62+UR4+0x180] ;  /* 0x000180043e107984 */ /* 0x000ea40008000c00 */
        /* <DEDUP_REMOVED lines=9> */
[----:B------:R-:W-:Y:S01]  /*12e0*/  FFMA R20, R20, R28, R49 ;  /* 0x0000001c14147223 */ /* 0x000fe20000000031 */
[----:B------:R-:W-:Y:S01]  /*12f0*/  FFMA R33, R21, R25, R32 ;  /* 0x0000001915217223 */ /* 0x000fe20000000020 */
[C---:B------:R-:W-:Y:S01]  /*1300*/  FFMA R55, R35.reuse, R27, R36 ;  /* 0x0000001b23377223 */ /* 0x040fe20000000024 */
[----:B------:R-:W-:Y:S01]  /*1310*/  FFMA R53, R35, R31, R34 ;  /* 0x0000001f23357223 */ /* 0x000fe20000000022 */
[----:B------:R-:W-:Y:S01]  /*1320*/  FFMA R21, R21, R29, R20 ;  /* 0x0000001d15157223 */ /* 0x000fe20000000014 */
[C---:B------:R-:W-:Y:S01]  /*1330*/  FFMA R20, R22.reuse, R26, R33 ;  /* 0x0000001a16147223 */ /* 0x040fe20000000021 */
[----:B------:R-:W-:Y:S02]  /*1340*/  LDS.128 R36, [R62+UR4+0x280] ;  /* 0x000280043e247984 */ /* 0x000fe40008000c00 */
[----:B------:R-:W-:Y:S01]  /*1350*/  FFMA R22, R22, R30, R21 ;  /* 0x0000001e16167223 */ /* 0x000fe20000000015 */
[C---:B--2---:R-:W-:Y:S01]  /*1360*/  FFMA R64, R16.reuse, R24, R47 ;  /* 0x0000001810407223 */ /* 0x044fe2000000002f */
[----:B------:R-:W0:Y:S01]  /*1370*/  LDS.128 R32, [R62+UR4+0x200] ;  /* 0x000200043e207984 */ /* 0x000e220008000c00 */
[----:B------:R-:W-:Y:S01]  /*1380*/  FFMA R16, R16, R28, R45 ;  /* 0x0000001c10107223 */ /* 0x000fe2000000002d */
[----:B------:R-:W-:Y:S01]  /*1390*/  FFMA R51, R23, R27, R20 ;  /* 0x0000001b17337223 */ /* 0x000fe20000000014 */
[----:B------:R-:W-:Y:S01]  /*13a0*/  FFMA R21, R17, R25, R64 ;  /* 0x0000001911157223 */ /* 0x000fe20000000040 */
[----:B------:R-:W-:Y:S01]  /*13b0*/  FFMA R49, R23, R31, R22 ;  /* 0x0000001f17317223 */ /* 0x000fe20000000016 */
[----:B------:R-:W-:-:S02]  /*13c0*/  FFMA R17, R17, R29, R16 ;  /* 0x0000001d11117223 */ /* 0x000fc40000000010 */
[C---:B------:R-:W-:Y:S02]  /*13d0*/  FFMA R20, R18.reuse, R26, R21 ;  /* 0x0000001a12147223 */ /* 0x040fe40000000015 */
[----:B------:R-:W-:Y:S02]  /*13e0*/  FFMA R18, R18, R30, R17 ;  /* 0x0000001e12127223 */ /* 0x000fe40000000011 */
[C---:B------:R-:W-:Y:S02]  /*13f0*/  FFMA R47, R19.reuse, R27, R20 ;  /* 0x0000001b132f7223 */ /* 0x040fe40000000014 */
[----:B------:R-:W-:Y:S01]  /*1400*/  FFMA R45, R19, R31, R18 ;  /* 0x0000001f132d7223 */ /* 0x000fe20000000012 */
[----:B------:R-:W-:Y:S01]  /*1410*/  LDS.128 R20, [R62+UR4+0x380] ;  /* 0x000380043e147984 */ /* 0x000fe20008000c00 */
[C---:B0-----:R-:W-:Y:S01]  /*1420*/  FFMA R16, R32.reuse, R24, R43 ;  /* 0x0000001820107223 */ /* 0x041fe2000000002b */
[----:B------:R-:W-:-:S03]  /*1430*/  FFMA R32, R32, R28, R41 ;  /* 0x0000001c20207223 */ /* 0x000fc60000000029 */
[C---:B------:R-:W-:Y:S01]  /*1440*/  FFMA R41, R33.reuse, R25, R16 ;  /* 0x0000001921297223 */ /* 0x040fe20000000010 */
[----:B------:R-:W-:Y:S01]  /*1450*/  FFMA R33, R33, R29, R32 ;  /* 0x0000001d21217223 */ /* 0x000fe20000000020 */
[----:B------:R-:W0:Y:S01]  /*1460*/  LDS.128 R16, [R62+UR4+0x300] ;  /* 0x000300043e107984 */ /* 0x000e220008000c00 */
[C---:B------:R-:W-:Y:S01]  /*1470*/  FFMA R32, R36.reuse, R24, R5 ;  /* 0x0000001824207223 */ /* 0x040fe20000000005 */
[----:B------:R-:W-:-:S03]  /*1480*/  FFMA R36, R36, R28, R15 ;  /* 0x0000001c24247223 */ /* 0x000fc6000000000f */
[C---:B------:R-:W-:Y:S01]  /*1490*/  FFMA R5, R37.reuse, R25, R32 ;  /* 0x0000001925057223 */ /* 0x040fe20000000020 */
[C---:B------:R-:W-:Y:S01]  /*14a0*/  FFMA R32, R34.reuse, R26, R41 ;  /* 0x0000001a22207223 */ /* 0x040fe20000000029 */
[----:B------:R-:W-:Y:S01]  /*14b0*/  FFMA R37, R37, R29, R36 ;  /* 0x0000001d25257223 */ /* 0x000fe20000000024 */
[----:B------:R-:W-:Y:S01]  /*14c0*/  FFMA R34, R34, R30, R33 ;  /* 0x0000001e22227223 */ /* 0x000fe20000000021 */
[C---:B------:R-:W-:Y:S01]  /*14d0*/  FFMA R36, R38.reuse, R26, R5 ;  /* 0x0000001a26247223 */ /* 0x040fe20000000005 */
[C---:B------:R-:W-:Y:S01]  /*14e0*/  FFMA R43, R35.reuse, R27, R32 ;  /* 0x0000001b232b7223 */ /* 0x040fe20000000020 */
[----:B------:R-:W-:Y:S01]  /*14f0*/  FFMA R38, R38, R30, R37 ;  /* 0x0000001e26267223 */ /* 0x000fe20000000025 */
[----:B------:R-:W-:Y:S01]  /*1500*/  FFMA R41, R35, R31, R34 ;  /* 0x0000001f23297223 */ /* 0x000fe20000000022 */
[C---:B------:R-:W-:Y:S02]  /*1510*/  FFMA R5, R39.reuse, R27, R36 ;  /* 0x0000001b27057223 */ /* 0x040fe40000000024 */
[----:B------:R-:W-:Y:S01]  /*1520*/  FFMA R15, R39, R31, R38 ;  /* 0x0000001f270f7223 */ /* 0x000fe20000000026 */
[-C--:B0-----:R-:W-:Y:S01]  /*1530*/  FFMA R32, R16, R24.reuse, R7 ;  /* 0x0000001810207223 */ /* 0x081fe20000000007 */
[----:B------:R-:W-:Y:S01]  /*1540*/  FFMA R24, R20, R24, R11 ;  /* 0x0000001814187223 */ /* 0x000fe2000000000b */
[-C--:B------:R-:W-:Y:S01]  /*1550*/  FFMA R16, R16, R28.reuse, R9 ;  /* 0x0000001c10107223 */ /* 0x080fe20000000009 */
        /* <DEDUP_REMOVED lines=13> */
[----:B------:R-:W-:Y:S06]  /*1630*/  BRA.U UP0, `(.L_x_0) ;  /* 0xfffffff500a87547 */ /* 0x000fec000b83ffff */
[----:B------:R-:W-:Y:S05]  /*1640*/  @P0 BRA `(.L_x_1) ;  /* 0xffffffe800e00947 */ /* 0x000fea000383ffff */
[----:B------:R-:W0:Y:S01]  /*1650*/  LDC.64 R16, c[0x0][0x390] ;  /* 0x0000e400ff107b82 */ /* 0x000e220000000a00 */
[----:B------:R-:W-:-:S04]  /*1660*/  LEA R3, R3, R0, 0x5 ;  /* 0x0000000003037211 */ /* 0x000fc800078e28ff */
[----:B------:R-:W-:-:S05]  /*1670*/  SHF.L.U32 R3, R3, 0x1, RZ ;  /* 0x0000000103037819 */ /* 0x000fca00000006ff */
[----:B0-----:R-:W-:-:S05]  /*1680*/  IMAD.WIDE.U32 R16, R3, 0x4, R16 ;  /* 0x0000000403107825 */ /* 0x001fca00078e0010 */
[----:B------:R-:W-:Y:S04]  /*1690*/  STG.E desc[UR8][R16.64], R4 ;  /* 0x0000000410007986 */ /* 0x000fe8000c101908 */
        /* <DEDUP_REMOVED lines=30> */
[----:B------:R-:W-:Y:S01]  /*1880*/  STG.E desc[UR8][R16.64+0xf0004], R13 ;  /* 0x0f00040d10007986 */ /* 0x000fe2000c101908 */
[----:B------:R-:W-:Y:S05]  /*1890*/  EXIT ;  /* 0x000000000000794d */ /* 0x000fea0003800000 */
.L_x_2:
[----:B------:R-:W-:-:S00]  /*18a0*/  BRA `(.L_x_2) ;  /* 0xfffffffc00fc7947 */ /* 0x000fc0000383ffff */
[----:B------:R-:W-:-:S00]  /*18b0*/  NOP ;  /* 0x0000000000007918 */ /* 0x000fc00000000000 */
        /* <DEDUP_REMOVED lines=12> */
.L_x_3:


//--------------------- .nv.shared.default_function_kernel0 --------------------------
	.section	.nv.shared.default_function_kernel0,"aw",@nobits
	.sectionflags	@""
	.align	4
.nv.shared.default_function_kernel0:
	.zero		11264


//--------------------- .nv.shared.reserved.0     --------------------------
	.section	.nv.shared.reserved.0,"aw",@nobits
	.weak		__nv_reservedSMEM_offset_0_alias
	.size		__nv_reservedSMEM_offset_0_alias, 0, 64
	.other		__nv_reservedSMEM_offset_0_alias,@"STO_CUDA_RESERVED_SHARED STV_DEFAULT"
__nv_reservedSMEM_offset_0_alias:
	.zero		0
	.zero		64


//--------------------- .nv.constant0.default_function_kernel0 --------------------------
	.section	.nv.constant0.default_function_kernel0,"a",@progbits
	.sectionflags	@""
	.align	4
.nv.constant0.default_function_kernel0:
	.zero		920


//--------------------- SYMBOLS --------------------------

	.type		.nv.reservedSmem.offset0,@object
	.size		.nv.reservedSmem.offset0,0x4
	.type		.nv.reservedSmem.cap,@object
	.size		.nv.reservedSmem.cap,0x4
